	.headerflags	@"EF_CUDA_TEXMODE_UNIFIED EF_CUDA_64BIT_ADDRESS EF_CUDA_ACCELERATORS EF_CUDA_SM90 EF_CUDA_VIRTUAL_SM(EF_CUDA_SM90)"
	.elftype	@"ET_EXEC"


//--------------------- .nv.info                  --------------------------
	.section	.nv.info,"",@"SHT_CUDA_INFO"
	.align	4


	//----- nvinfo : EIATTR_REGCOUNT
	.align		4
        /*0000*/ 	.byte	0x04, 0x2f
        /*0002*/ 	.short	(.L_3 - .L_2)
	.align		4
.L_2:
        /*0004*/ 	.word	index@(triton_poi_fused__native_batch_norm_legit_no_training_leaky_relu_26)
        /*0008*/ 	.word	0x00000020


	//----- nvinfo : EIATTR_MIN_STACK_SIZE
	.align		4
.L_3:
        /*000c*/ 	.byte	0x04, 0x12
        /*000e*/ 	.short	(.L_5 - .L_4)
	.align		4
.L_4:
        /*0010*/ 	.word	index@(triton_poi_fused__native_batch_norm_legit_no_training_leaky_relu_26)
        /*0014*/ 	.word	0x00000000


	//----- nvinfo : EIATTR_FRAME_SIZE
	.align		4
.L_5:
        /*0018*/ 	.byte	0x04, 0x11
        /*001a*/ 	.short	(.L_7 - .L_6)
	.align		4
.L_6:
        /*001c*/ 	.word	index@(triton_poi_fused__native_batch_norm_legit_no_training_leaky_relu_26)
        /*0020*/ 	.word	0x00000000


	//----- nvinfo : EIATTR_MIN_STACK_SIZE
	.align		4
.L_7:
        /*0024*/ 	.byte	0x04, 0x12
        /*0026*/ 	.short	(.L_9 - .L_8)
	.align		4
.L_8:
        /*0028*/ 	.word	index@(triton_poi_fused__native_batch_norm_legit_no_training_leaky_relu_26)
        /*002c*/ 	.word	0x00000000
.L_9:


//--------------------- .nv.info.triton_poi_fused__native_batch_norm_legit_no_training_leaky_relu_26 --------------------------
	.section	.nv.info.triton_poi_fused__native_batch_norm_legit_no_training_leaky_relu_26,"",@"SHT_CUDA_INFO"
	.sectionflags	@""
	.align	4


	//----- nvinfo : EIATTR_CUDA_API_VERSION
	.align		4
        /*0000*/ 	.byte	0x04, 0x37
        /*0002*/ 	.short	(.L_11 - .L_10)
.L_10:
        /*0004*/ 	.word	0x0000007c


	//----- nvinfo : EIATTR_KPARAM_INFO
	.align		4
.L_11:
        /*0008*/ 	.byte	0x04, 0x17
        /*000a*/ 	.short	(.L_13 - .L_12)
.L_12:
        /*000c*/ 	.word	0x00000000
        /*0010*/ 	.short	0x0007
        /*0012*/ 	.short	0x0034
        /*0014*/ 	.byte	0x00, 0xf0, 0x11, 0x00


	//----- nvinfo : EIATTR_KPARAM_INFO
	.align		4
.L_13:
        /*0018*/ 	.byte	0x04, 0x17
        /*001a*/ 	.short	(.L_15 - .L_14)
.L_14:
        /*001c*/ 	.word	0x00000000
        /*0020*/ 	.short	0x0006
        /*0022*/ 	.short	0x0030
        /*0024*/ 	.byte	0x00, 0xf0, 0x11, 0x00


	//----- nvinfo : EIATTR_KPARAM_INFO
	.align		4
.L_15:
        /*0028*/ 	.byte	0x04, 0x17
        /*002a*/ 	.short	(.L_17 - .L_16)
.L_16:
        /*002c*/ 	.word	0x00000000
        /*0030*/ 	.short	0x0005
        /*0032*/ 	.short	0x0028
        /*0034*/ 	.byte	0x00, 0xf4, 0x21, 0x00


	//----- nvinfo : EIATTR_KPARAM_INFO
	.align		4
.L_17:
        /*0038*/ 	.byte	0x04, 0x17
        /*003a*/ 	.short	(.L_19 - .L_18)
.L_18:
        /*003c*/ 	.word	0x00000000
        /*0040*/ 	.short	0x0004
        /*0042*/ 	.short	0x0020
        /*0044*/ 	.byte	0x00, 0xf4, 0x21, 0x00


	//----- nvinfo : EIATTR_KPARAM_INFO
	.align		4
.L_19:
        /*0048*/ 	.byte	0x04, 0x17
        /*004a*/ 	.short	(.L_21 - .L_20)
.L_20:
        /*004c*/ 	.word	0x00000000
        /*0050*/ 	.short	0x0003
        /*0052*/ 	.short	0x0018
        /*0054*/ 	.byte	0x00, 0xf4, 0x21, 0x00


	//----- nvinfo : EIATTR_KPARAM_INFO
	.align		4
.L_21:
        /*0058*/ 	.byte	0x04, 0x17
        /*005a*/ 	.short	(.L_23 - .L_22)
.L_22:
        /*005c*/ 	.word	0x00000000
        /*0060*/ 	.short	0x0002
        /*0062*/ 	.short	0x0010
        /*0064*/ 	.byte	0x00, 0xf4, 0x21, 0x00


	//----- nvinfo : EIATTR_KPARAM_INFO
	.align		4
.L_23:
        /*0068*/ 	.byte	0x04, 0x17
        /*006a*/ 	.short	(.L_25 - .L_24)
.L_24:
        /*006c*/ 	.word	0x00000000
        /*0070*/ 	.short	0x0001
        /*0072*/ 	.short	0x0008
        /*0074*/ 	.byte	0x00, 0xf4, 0x21, 0x00


	//----- nvinfo : EIATTR_KPARAM_INFO
	.align		4
.L_25:
        /*0078*/ 	.byte	0x04, 0x17
        /*007a*/ 	.short	(.L_27 - .L_26)
.L_26:
        /*007c*/ 	.word	0x00000000
        /*0080*/ 	.short	0x0000
        /*0082*/ 	.short	0x0000
        /*0084*/ 	.byte	0x00, 0xf4, 0x21, 0x00


	//----- nvinfo : EIATTR_SPARSE_MMA_MASK
	.align		4
.L_27:
        /*0088*/ 	.byte	0x03, 0x50
        /*008a*/ 	.short	0x0000


	//----- nvinfo : EIATTR_MAXREG_COUNT
	.align		4
        /*008c*/ 	.byte	0x03, 0x1b
        /*008e*/ 	.short	0x00ff


	//----- nvinfo : EIATTR_EXIT_INSTR_OFFSETS
	.align		4
        /*0090*/ 	.byte	0x04, 0x1c
        /*0092*/ 	.short	(.L_29 - .L_28)


	//   ....[0]....
.L_28:
        /*0094*/ 	.word	0x00000b90


	//   ....[1]....
        /*0098*/ 	.word	0x00000be0


	//----- nvinfo : EIATTR_REQNTID
	.align		4
.L_29:
        /*009c*/ 	.byte	0x04, 0x10
        /*009e*/ 	.short	(.L_31 - .L_30)
.L_30:
        /*00a0*/ 	.word	0x00000080
        /*00a4*/ 	.word	0x00000001
        /*00a8*/ 	.word	0x00000001


	//----- nvinfo : EIATTR_CBANK_PARAM_SIZE
	.align		4
.L_31:
        /*00ac*/ 	.byte	0x03, 0x19
        /*00ae*/ 	.short	0x0038


	//----- nvinfo : EIATTR_PARAM_CBANK
	.align		4
        /*00b0*/ 	.byte	0x04, 0x0a
        /*00b2*/ 	.short	(.L_33 - .L_32)
	.align		4
.L_32:
        /*00b4*/ 	.word	index@(.nv.constant0.triton_poi_fused__native_batch_norm_legit_no_training_leaky_relu_26)
        /*00b8*/ 	.short	0x0210
        /*00ba*/ 	.short	0x0038


	//----- nvinfo : EIATTR_SW_WAR
	.align		4
.L_33:
        /*00bc*/ 	.byte	0x04, 0x36
        /*00be*/ 	.short	(.L_35 - .L_34)
.L_34:
        /*00c0*/ 	.word	0x00000008
.L_35:


//--------------------- .nv.callgraph             --------------------------
	.section	.nv.callgraph,"",@"SHT_CUDA_CALLGRAPH"
	.align	4
	.sectionentsize	8
	.align		4
        /*0000*/ 	.word	0x00000000
	.align		4
        /*0004*/ 	.word	0xffffffff
	.align		4
        /*0008*/ 	.word	0x00000000
	.align		4
        /*000c*/ 	.word	0xfffffffe
	.align		4
        /*0010*/ 	.word	0x00000000
	.align		4
        /*0014*/ 	.word	0xfffffffd
	.align		4
        /*0018*/ 	.word	0x00000000
	.align		4
        /*001c*/ 	.word	0xfffffffc


//--------------------- .nv.constant4             --------------------------
	.section	.nv.constant4,"a",@progbits
	.align	8
	.align		8
.nv.constant4:
        /*0000*/ 	.dword	_$_str
	.align		8
        /*0008*/ 	.dword	_$_str_$_2


//--------------------- .text.triton_poi_fused__native_batch_norm_legit_no_training_leaky_relu_26 --------------------------
	.section	.text.triton_poi_fused__native_batch_norm_legit_no_training_leaky_relu_26,"ax",@progbits
	.sectionflags	@"SHF_BARRIERS=1"
	.align	128
        .global         triton_poi_fused__native_batch_norm_legit_no_training_leaky_relu_26
        .type           triton_poi_fused__native_batch_norm_legit_no_training_leaky_relu_26,@function
        .size           triton_poi_fused__native_batch_norm_legit_no_training_leaky_relu_26,(.L_x_1 - triton_poi_fused__native_batch_norm_legit_no_training_leaky_relu_26)
        .other          triton_poi_fused__native_batch_norm_legit_no_training_leaky_relu_26,@"STO_CUDA_ENTRY STV_DEFAULT"
triton_poi_fused__native_batch_norm_legit_no_training_leaky_relu_26:
.text.triton_poi_fused__native_batch_norm_legit_no_training_leaky_relu_26:
[----:B------:R-:W0:Y:S01]  /*0000*/  LDC R1, c[0x0][0x28] ;  /* 0x00000a00ff017b82 */ /* 0x000e220000000800 */
[----:B------:R-:W1:Y:S07]  /*0010*/  S2R R0, SR_CTAID.X ;  /* 0x0000000000007919 */ /* 0x000e6e0000002500 */
[----:B------:R-:W2:Y:S01]  /*0020*/  LDC.64 R12, c[0x0][0x220] ;  /* 0x00008800ff0c7b82 */ /* 0x000ea20000000a00 */
[----:B------:R-:W-:Y:S02]  /*0030*/  CS2R R4, SRZ ;  /* 0x0000000000047805 */ /* 0x000fe4000001ff00 */
[----:B------:R-:W-:Y:S01]  /*0040*/  CS2R R6, SRZ ;  /* 0x0000000000067805 */ /* 0x000fe2000001ff00 */
[----:B------:R-:W3:Y:S01]  /*0050*/  S2R R3, SR_TID.X ;  /* 0x0000000000037919 */ /* 0x000ee20000002100 */
[----:B------:R-:W-:Y:S01]  /*0060*/  ULDC.64 UR6, c[0x0][0x208] ;  /* 0x0000820000067ab9 */ /* 0x000fe20000000a00 */
[----:B------:R-:W4:Y:S02]  /*0070*/  S2R R2, SR_CTAID.Y ;  /* 0x0000000000027919 */ /* 0x000f240000002600 */
[----:B------:R-:W5:Y:S08]  /*0080*/  LDC.64 R24, c[0x0][0x210] ;  /* 0x00008400ff187b82 */ /* 0x000f700000000a00 */
[----:B------:R-:W5:Y:S01]  /*0090*/  LDC.64 R26, c[0x0][0x218] ;  /* 0x00008600ff1a7b82 */ /* 0x000f620000000a00 */
[----:B-1----:R-:W-:-:S02]  /*00a0*/  IMAD.SHL.U32 R0, R0, 0x20, RZ ;  /* 0x0000002000007824 */ /* 0x002fc400078e00ff */
[----:B---3--:R-:W-:-:S05]  /*00b0*/  IMAD.SHL.U32 R21, R3, 0x4, RZ ;  /* 0x0000000403157824 */ /* 0x008fca00078e00ff */
[----:B------:R-:W-:-:S04]  /*00c0*/  LOP3.LUT R20, R0, 0x1c, R21, 0xf8, !PT ;  /* 0x0000001c00147812 */ /* 0x000fc800078ef815 */
[C---:B------:R-:W-:Y:S01]  /*00d0*/  ISETP.GE.AND P0, PT, R20.reuse, 0x100, PT ;  /* 0x000001001400780c */ /* 0x040fe20003f06270 */
[----:B--2---:R-:W-:-:S12]  /*00e0*/  IMAD.WIDE R12, R20, 0x4, R12 ;  /* 0x00000004140c7825 */ /* 0x004fd800078e020c */
[----:B------:R1:W2:Y:S01]  /*00f0*/  @!P0 LDG.E.EL.128 R4, desc[UR6][R12.64] ;  /* 0x000000060c048981 */ /* 0x0002a2000c2e1d00 */
[----:B------:R-:W-:Y:S01]  /*0100*/  SHF.R.U32.HI R3, RZ, 0x3, R3 ;  /* 0x00000003ff037819 */ /* 0x000fe20000011603 */
[----:B----4-:R-:W-:Y:S01]  /*0110*/  IMAD.SHL.U32 R2, R2, 0x20, RZ ;  /* 0x0000002002027824 */ /* 0x010fe200078e00ff */
[----:B------:R-:W-:Y:S02]  /*0120*/  CS2R R8, SRZ ;  /* 0x0000000000087805 */ /* 0x000fe4000001ff00 */
[----:B------:R-:W-:Y:S02]  /*0130*/  CS2R R10, SRZ ;  /* 0x00000000000a7805 */ /* 0x000fe4000001ff00 */
[----:B------:R-:W-:Y:S02]  /*0140*/  SGXT.U32 R3, R3, 0x4 ;  /* 0x000000040303781a */ /* 0x000fe40000000000 */
[----:B------:R-:W-:Y:S01]  /*0150*/  CS2R R18, SRZ ;  /* 0x0000000000127805 */ /* 0x000fe2000001ff00 */
[----:B0----5:R-:W-:Y:S01]  /*0160*/  IMAD.WIDE R26, R20, 0x4, R26 ;  /* 0x00000004141a7825 */ /* 0x021fe200078e021a */
[----:B------:R-:W-:-:S02]  /*0170*/  LOP3.LUT R15, R2, R3, RZ, 0xfc, !PT ;  /* 0x00000003020f7212 */ /* 0x000fc400078efcff */
[----:B-1----:R-:W-:Y:S02]  /*0180*/  CS2R R12, SRZ ;  /* 0x00000000000c7805 */ /* 0x002fe4000001ff00 */
[----:B------:R-:W-:Y:S02]  /*0190*/  LOP3.LUT R17, R2, 0x10, R3, 0xfe, !PT ;  /* 0x0000001002117812 */ /* 0x000fe400078efe03 */
[C---:B------:R-:W-:Y:S01]  /*01a0*/  ISETP.LT.AND P1, PT, R15.reuse, 0x40, !P0 ;  /* 0x000000400f00780c */ /* 0x040fe20004721270 */
[--C-:B------:R-:W-:Y:S01]  /*01b0*/  IMAD R23, R15, 0x100, R20.reuse ;  /* 0x000001000f177824 */ /* 0x100fe200078e0214 */
[C---:B------:R-:W-:Y:S01]  /*01c0*/  ISETP.LT.AND P2, PT, R17.reuse, 0x40, !P0 ;  /* 0x000000401100780c */ /* 0x040fe20004741270 */
[----:B------:R-:W-:Y:S01]  /*01d0*/  IMAD R17, R17, 0x100, R20 ;  /* 0x0000010011117824 */ /* 0x000fe200078e0214 */
[----:B------:R-:W-:Y:S01]  /*01e0*/  CS2R R14, SRZ ;  /* 0x00000000000e7805 */ /* 0x000fe2000001ff00 */
[----:B------:R-:W-:-:S04]  /*01f0*/  IMAD.WIDE R22, R23, 0x4, R24 ;  /* 0x0000000417167825 */ /* 0x000fc800078e0218 */
[----:B------:R-:W-:Y:S01]  /*0200*/  IMAD.WIDE R24, R17, 0x4, R24 ;  /* 0x0000000411187825 */ /* 0x000fe200078e0218 */
[----:B------:R-:W-:Y:S01]  /*0210*/  CS2R R16, SRZ ;  /* 0x0000000000107805 */ /* 0x000fe2000001ff00 */
[----:B------:R0:W3:Y:S04]  /*0220*/  @!P0 LDG.E.EL.128 R12, desc[UR6][R26.64] ;  /* 0x000000061a0c8981 */ /* 0x0000e8000c2e1d00 */
[----:B------:R1:W3:Y:S04]  /*0230*/  @P1 LDG.E.EL.128 R8, desc[UR6][R22.64] ;  /* 0x0000000616081981 */ /* 0x0002e8000c2e1d00 */
[----:B------:R-:W4:Y:S01]  /*0240*/  @P2 LDG.E.EL.128 R16, desc[UR6][R24.64] ;  /* 0x0000000618102981 */ /* 0x000f22000c2e1d00 */
[----:B0-----:R-:W0:Y:S01]  /*0250*/  LDC.64 R26, c[0x0][0x228] ;  /* 0x00008a00ff1a7b82 */ /* 0x001e220000000a00 */
[----:B--2---:R-:W-:-:S06]  /*0260*/  FADD R4, R4, 9.9999997473787516356e-06 ;  /* 0x3727c5ac04047421 */ /* 0x004fcc0000000000 */
[----:B------:R-:W2:Y:S01]  /*0270*/  MUFU.SQRT R4, R4 ;  /* 0x0000000400047308 */ /* 0x000ea20000002000 */
[----:B-1----:R-:W-:Y:S01]  /*0280*/  FADD R23, R7, 9.9999997473787516356e-06 ;  /* 0x3727c5ac07177421 */ /* 0x002fe20000000000 */
[----:B------:R-:W-:Y:S01]  /*0290*/  FADD R28, R5, 9.9999997473787516356e-06 ;  /* 0x3727c5ac051c7421 */ /* 0x000fe20000000000 */
[----:B------:R-:W-:-:S05]  /*02a0*/  FADD R6, R6, 9.9999997473787516356e-06 ;  /* 0x3727c5ac06067421 */ /* 0x000fca0000000000 */
[----:B------:R-:W1:Y:S01]  /*02b0*/  MUFU.SQRT R23, R23 ;  /* 0x0000001700177308 */ /* 0x000e620000002000 */
[----:B--2---:R-:W-:-:S07]  /*02c0*/  FSETP.GT.AND P6, PT, R4, 8.50705917302346158658e+37, PT ;  /* 0x7e8000000400780b */ /* 0x004fce0003fc4000 */
[----:B------:R-:W2:Y:S01]  /*02d0*/  MUFU.SQRT R28, R28 ;  /* 0x0000001c001c7308 */ /* 0x000ea20000002000 */
[----:B------:R-:W-:Y:S01]  /*02e0*/  FSETP.GEU.AND P1, PT, R4, 1.175494350822287508e-38, PT ;  /* 0x008000000400780b */ /* 0x000fe20003f2e000 */
[----:B------:R-:W-:-:S06]  /*02f0*/  IMAD.MOV.U32 R5, RZ, RZ, 0x3e800000 ;  /* 0x3e800000ff057424 */ /* 0x000fcc00078e00ff */
[----:B------:R-:W5:Y:S01]  /*0300*/  MUFU.SQRT R29, R6 ;  /* 0x00000006001d7308 */ /* 0x000f620000002000 */
[----:B------:R-:W-:Y:S01]  /*0310*/  FSEL R7, R5, 1, P6 ;  /* 0x3f80000005077808 */ /* 0x000fe20003000000 */
[----:B------:R-:W-:Y:S01]  /*0320*/  @P6 FMUL R4, R4, 0.25 ;  /* 0x3e80000004046820 */ /* 0x000fe20000400000 */
[----:B-1----:R-:W-:-:S03]  /*0330*/  FSETP.GT.AND P6, PT, R23, 8.50705917302346158658e+37, PT ;  /* 0x7e8000001700780b */ /* 0x002fc60003fc4000 */
[----:B------:R-:W-:Y:S01]  /*0340*/  @!P1 FMUL R7, R7, 16777216 ;  /* 0x4b80000007079820 */ /* 0x000fe20000400000 */
[----:B--2---:R-:W-:Y:S01]  /*0350*/  FSETP.GT.AND P2, PT, R28, 8.50705917302346158658e+37, PT ;  /* 0x7e8000001c00780b */ /* 0x004fe20003f44000 */
[----:B------:R-:W-:Y:S01]  /*0360*/  @!P1 FMUL R4, R4, 16777216 ;  /* 0x4b80000004049820 */ /* 0x000fe20000400000 */
[----:B------:R-:W-:Y:S02]  /*0370*/  FSETP.GEU.AND P1, PT, R23, 1.175494350822287508e-38, PT ;  /* 0x008000001700780b */ /* 0x000fe40003f2e000 */
[----:B------:R-:W-:Y:S02]  /*0380*/  FSETP.GEU.AND P3, PT, R28, 1.175494350822287508e-38, PT ;  /* 0x008000001c00780b */ /* 0x000fe40003f6e000 */
[C---:B-----5:R-:W-:Y:S02]  /*0390*/  FSETP.GT.AND P4, PT, R29.reuse, 8.50705917302346158658e+37, PT ;  /* 0x7e8000001d00780b */ /* 0x060fe40003f84000 */
[----:B------:R-:W-:Y:S01]  /*03a0*/  FSETP.GEU.AND P5, PT, R29, 1.175494350822287508e-38, PT ;  /* 0x008000001d00780b */ /* 0x000fe20003fae000 */
[C---:B---3--:R-:W-:Y:S01]  /*03b0*/  FADD R22, -R12.reuse, R8 ;  /* 0x000000080c167221 */ /* 0x048fe20000000100 */
[----:B----4-:R-:W-:Y:S01]  /*03c0*/  FADD R16, -R12, R16 ;  /* 0x000000100c107221 */ /* 0x010fe20000000100 */
[----:B------:R-:W-:Y:S01]  /*03d0*/  @P6 FMUL R23, R23, 0.25 ;  /* 0x3e80000017176820 */ /* 0x000fe20000400000 */
[----:B------:R-:W-:Y:S01]  /*03e0*/  FADD R12, -R13, R9 ;  /* 0x000000090d0c7221 */ /* 0x000fe20000000100 */
[----:B------:R-:W-:Y:S01]  /*03f0*/  @P2 FMUL R28, R28, 0.25 ;  /* 0x3e8000001c1c2820 */ /* 0x000fe20000400000 */
[----:B------:R-:W1:Y:S01]  /*0400*/  LDC.64 R8, c[0x0][0x230] ;  /* 0x00008c00ff087b82 */ /* 0x000e620000000a00 */
[----:B------:R-:W-:-:S04]  /*0410*/  @!P1 FMUL R23, R23, 16777216 ;  /* 0x4b80000017179820 */ /* 0x000fc80000400000 */
[----:B------:R-:W-:Y:S01]  /*0420*/  @P4 FMUL R29, R29, 0.25 ;  /* 0x3e8000001d1d4820 */ /* 0x000fe20000400000 */
[----:B------:R-:W-:-:S03]  /*0430*/  @!P3 FMUL R28, R28, 16777216 ;  /* 0x4b8000001c1cb820 */ /* 0x000fc60000400000 */
[----:B------:R-:W-:Y:S01]  /*0440*/  @!P5 FMUL R29, R29, 16777216 ;  /* 0x4b8000001d1dd820 */ /* 0x000fe20000400000 */
[----:B------:R-:W2:Y:S01]  /*0450*/  MUFU.RCP R4, R4 ;  /* 0x0000000400047308 */ /* 0x000ea20000001000 */
[----:B------:R-:W-:Y:S01]  /*0460*/  FADD R17, -R13, R17 ;  /* 0x000000110d117221 */ /* 0x000fe20000000100 */
[C---:B------:R-:W-:Y:S01]  /*0470*/  FADD R13, -R14.reuse, R10 ;  /* 0x0000000a0e0d7221 */ /* 0x040fe20000000100 */
[----:B------:R-:W-:-:S05]  /*0480*/  FADD R18, -R14, R18 ;  /* 0x000000120e127221 */ /* 0x000fca0000000100 */
[----:B------:R-:W3:Y:S01]  /*0490*/  MUFU.RCP R6, R28 ;  /* 0x0000001c00067308 */ /* 0x000ee20000001000 */
[----:B------:R-:W-:Y:S01]  /*04a0*/  FADD R14, -R15, R11 ;  /* 0x0000000b0f0e7221 */ /* 0x000fe20000000100 */
[----:B------:R-:W-:-:S06]  /*04b0*/  FSEL R25, R5, 1, P2 ;  /* 0x3f80000005197808 */ /* 0x000fcc0001000000 */
[----:B------:R0:W4:Y:S01]  /*04c0*/  MUFU.RCP R24, R29 ;  /* 0x0000001d00187308 */ /* 0x0001220000001000 */
[----:B------:R-:W-:-:S07]  /*04d0*/  FSEL R11, R5, 1, P4 ;  /* 0x3f800000050b7808 */ /* 0x000fce0002000000 */
[----:B------:R-:W5:Y:S01]  /*04e0*/  MUFU.RCP R23, R23 ;  /* 0x0000001700177308 */ /* 0x000f620000001000 */
[----:B------:R-:W-:Y:S01]  /*04f0*/  FSEL R10, R5, 1, P6 ;  /* 0x3f800000050a7808 */ /* 0x000fe20003000000 */
[----:B------:R-:W-:Y:S01]  /*0500*/  @!P3 FMUL R25, R25, 16777216 ;  /* 0x4b8000001919b820 */ /* 0x000fe20000400000 */
[----:B------:R-:W-:-:S03]  /*0510*/  @!P5 FMUL R11, R11, 16777216 ;  /* 0x4b8000000b0bd820 */ /* 0x000fc60000400000 */
[----:B------:R-:W-:Y:S01]  /*0520*/  @!P1 FMUL R10, R10, 16777216 ;  /* 0x4b8000000a0a9820 */ /* 0x000fe20000400000 */
[----:B------:R-:W-:Y:S01]  /*0530*/  FADD R19, -R15, R19 ;  /* 0x000000130f137221 */ /* 0x000fe20000000100 */
[----:B0-----:R-:W-:-:S04]  /*0540*/  IMAD.WIDE R28, R20, 0x4, R26 ;  /* 0x00000004141c7825 */ /* 0x001fc800078e021a */
[----:B--2---:R-:W-:Y:S01]  /*0550*/  FMUL R15, R4, R7 ;  /* 0x00000007040f7220 */ /* 0x004fe20000400000 */
[----:B---3--:R-:W-:Y:S01]  /*0560*/  FMUL R25, R6, R25 ;  /* 0x0000001906197220 */ /* 0x008fe20000400000 */
[----:B----4-:R-:W-:Y:S01]  /*0570*/  FMUL R24, R24, R11 ;  /* 0x0000000b18187220 */ /* 0x010fe20000400000 */
[----:B-1----:R-:W-:Y:S01]  /*0580*/  IMAD.WIDE R26, R20, 0x4, R8 ;  /* 0x00000004141a7825 */ /* 0x002fe200078e0208 */
[----:B------:R-:W-:Y:S02]  /*0590*/  CS2R R4, SRZ ;  /* 0x0000000000047805 */ /* 0x000fe4000001ff00 */
[----:B------:R-:W-:Y:S01]  /*05a0*/  CS2R R6, SRZ ;  /* 0x0000000000067805 */ /* 0x000fe2000001ff00 */
[----:B-----5:R-:W-:Y:S01]  /*05b0*/  FMUL R23, R23, R10 ;  /* 0x0000000a17177220 */ /* 0x020fe20000400000 */
[----:B------:R-:W-:Y:S02]  /*05c0*/  CS2R R8, SRZ ;  /* 0x0000000000087805 */ /* 0x000fe4000001ff00 */
[----:B------:R-:W-:-:S02]  /*05d0*/  CS2R R10, SRZ ;  /* 0x00000000000a7805 */ /* 0x000fc4000001ff00 */
[----:B------:R0:W2:Y:S04]  /*05e0*/  @!P0 LDG.E.EL.128 R4, desc[UR6][R28.64] ;  /* 0x000000061c048981 */ /* 0x0000a8000c2e1d00 */
[----:B------:R1:W2:Y:S01]  /*05f0*/  @!P0 LDG.E.EL.128 R8, desc[UR6][R26.64] ;  /* 0x000000061a088981 */ /* 0x0002a2000c2e1d00 */
[----:B------:R-:W1:Y:S01]  /*0600*/  S2R R20, SR_TID.X ;  /* 0x0000000000147919 */ /* 0x000e620000002100 */
[C---:B------:R-:W-:Y:S01]  /*0610*/  FMUL R19, R23.reuse, R19 ;  /* 0x0000001317137220 */ /* 0x040fe20000400000 */
[----:B------:R-:W-:Y:S01]  /*0620*/  FMUL R14, R23, R14 ;  /* 0x0000000e170e7220 */ /* 0x000fe20000400000 */
[C---:B------:R-:W-:Y:S01]  /*0630*/  FMUL R23, R15.reuse, R16 ;  /* 0x000000100f177220 */ /* 0x040fe20000400000 */
[----:B------:R-:W-:Y:S01]  /*0640*/  FMUL R15, R15, R22 ;  /* 0x000000160f0f7220 */ /* 0x000fe20000400000 */
[C---:B0-----:R-:W-:Y:S01]  /*0650*/  FMUL R28, R25.reuse, R12 ;  /* 0x0000000c191c7220 */ /* 0x041fe20000400000 */
[----:B------:R-:W0:Y:S01]  /*0660*/  S2UR UR5, SR_CgaCtaId ;  /* 0x00000000000579c3 */ /* 0x000e220000008800 */
[----:B------:R-:W-:Y:S01]  /*0670*/  FMUL R22, R25, R17 ;  /* 0x0000001119167220 */ /* 0x000fe20000400000 */
[----:B------:R-:W-:Y:S01]  /*0680*/  FMUL R25, R24, R13 ;  /* 0x0000000d18197220 */ /* 0x000fe20000400000 */
[----:B-1----:R-:W-:-:S05]  /*0690*/  IMAD.SHL.U32 R26, R20, 0x80, RZ ;  /* 0x00000080141a7824 */ /* 0x002fca00078e00ff */
[----:B------:R-:W-:-:S04]  /*06a0*/  LOP3.LUT R16, R26, 0x380, RZ, 0xc0, !PT ;  /* 0x000003801a107812 */ /* 0x000fc800078ec0ff */
[C---:B------:R-:W-:Y:S01]  /*06b0*/  LOP3.LUT R26, R16.reuse, 0x40, RZ, 0xfc, !PT ;  /* 0x00000040101a7812 */ /* 0x040fe200078efcff */
[----:B------:R-:W-:Y:S02]  /*06c0*/  UMOV UR4, 0x400 ;  /* 0x0000040000047882 */ /* 0x000fe40000000000 */
[----:B0-----:R-:W-:Y:S01]  /*06d0*/  UPRMT UR4, UR5, 0x654, UR4 ;  /* 0x0000065405047896 */ /* 0x001fe20008000004 */
[----:B------:R-:W-:Y:S02]  /*06e0*/  SHF.R.U32.HI R20, RZ, 0x1, R20 ;  /* 0x00000001ff147819 */ /* 0x000fe40000011614 */
[----:B------:R-:W-:Y:S01]  /*06f0*/  LOP3.LUT R2, R2, 0x1c, R21, 0xf8, !PT ;  /* 0x0000001c02027812 */ /* 0x000fe200078ef815 */
[-CC-:B--2---:R-:W-:Y:S01]  /*0700*/  FFMA R12, R15, R4.reuse, R8.reuse ;  /* 0x000000040f0c7223 */ /* 0x184fe20000000008 */
[----:B------:R-:W-:Y:S01]  /*0710*/  FFMA R8, R23, R4, R8 ;  /* 0x0000000417087223 */ /* 0x000fe20000000008 */
[C---:B------:R-:W-:Y:S02]  /*0720*/  LOP3.LUT R15, R16.reuse, R3, RZ, 0xfc, !PT ;  /* 0x00000003100f7212 */ /* 0x040fe400078efcff */
[----:B------:R-:W-:Y:S01]  /*0730*/  LOP3.LUT R4, R16, 0x20, RZ, 0xfc, !PT ;  /* 0x0000002010047812 */ /* 0x000fe200078efcff */
[----:B------:R-:W-:Y:S01]  /*0740*/  FFMA R28, R28, R5, R9 ;  /* 0x000000051c1c7223 */ /* 0x000fe20000000009 */
[----:B------:R-:W-:-:S02]  /*0750*/  LOP3.LUT R23, R16, 0x60, RZ, 0xfc, !PT ;  /* 0x0000006010177812 */ /* 0x000fc400078efcff */
[-C--:B------:R-:W-:Y:S02]  /*0760*/  LEA.HI R17, R4, R15.reuse, RZ, 0x1d ;  /* 0x0000000f04117211 */ /* 0x080fe400078fe8ff */
[-C--:B------:R-:W-:Y:S02]  /*0770*/  LEA.HI R4, R26, R15.reuse, RZ, 0x1d ;  /* 0x0000000f1a047211 */ /* 0x080fe400078fe8ff */
[----:B------:R-:W-:Y:S02]  /*0780*/  LEA.HI R15, R23, R15, RZ, 0x1d ;  /* 0x0000000f170f7211 */ /* 0x000fe400078fe8ff */
[----:B------:R-:W-:Y:S02]  /*0790*/  FSETP.GT.AND P1, PT, R12, RZ, PT ;  /* 0x000000ff0c00720b */ /* 0x000fe40003f24000 */
[----:B------:R-:W-:Y:S02]  /*07a0*/  SHF.R.U32.HI R23, RZ, 0x3, R16 ;  /* 0x00000003ff177819 */ /* 0x000fe40000011610 */
[----:B------:R-:W-:Y:S01]  /*07b0*/  FSETP.GT.AND P0, PT, R28, RZ, PT ;  /* 0x000000ff1c00720b */ /* 0x000fe20003f04000 */
[----:B------:R-:W-:Y:S01]  /*07c0*/  FFMA R9, R22, R5, R9 ;  /* 0x0000000516097223 */ /* 0x000fe20000000009 */
[----:B------:R-:W-:Y:S01]  /*07d0*/  LOP3.LUT R16, R23, R16, R3, 0xfe, !PT ;  /* 0x0000001017107212 */ /* 0x000fe200078efe03 */
[----:B------:R-:W-:Y:S01]  /*07e0*/  FMUL R23, R24, R18 ;  /* 0x0000001218177220 */ /* 0x000fe20000400000 */
[-CC-:B------:R-:W-:Y:S01]  /*07f0*/  FFMA R5, R25, R6.reuse, R10.reuse ;  /* 0x0000000619057223 */ /* 0x180fe2000000000a */
[-CC-:B------:R-:W-:Y:S01]  /*0800*/  FFMA R14, R14, R7.reuse, R11.reuse ;  /* 0x000000070e0e7223 */ /* 0x180fe2000000000b */
[----:B------:R-:W-:Y:S01]  /*0810*/  FFMA R19, R19, R7, R11 ;  /* 0x0000000713137223 */ /* 0x000fe2000000000b */
[----:B------:R-:W-:-:S02]  /*0820*/  FFMA R23, R23, R6, R10 ;  /* 0x0000000617177223 */ /* 0x000fc4000000000a */
[----:B------:R-:W-:Y:S01]  /*0830*/  FSETP.GT.AND P5, PT, R5, RZ, PT ;  /* 0x000000ff0500720b */ /* 0x000fe20003fa4000 */
[----:B------:R-:W-:Y:S01]  /*0840*/  @!P1 FMUL R12, R12, 0.10000000149011611938 ;  /* 0x3dcccccd0c0c9820 */ /* 0x000fe20000400000 */
[----:B------:R-:W-:Y:S01]  /*0850*/  FSETP.GT.AND P4, PT, R14, RZ, PT ;  /* 0x000000ff0e00720b */ /* 0x000fe20003f84000 */
[----:B------:R-:W0:Y:S01]  /*0860*/  LDC.64 R10, c[0x0][0x238] ;  /* 0x00008e00ff0a7b82 */ /* 0x000e220000000a00 */
[----:B------:R-:W-:Y:S01]  /*0870*/  FSETP.GT.AND P3, PT, R8, RZ, PT ;  /* 0x000000ff0800720b */ /* 0x000fe20003f64000 */
[----:B------:R-:W-:Y:S01]  /*0880*/  @!P0 FMUL R28, R28, 0.10000000149011611938 ;  /* 0x3dcccccd1c1c8820 */ /* 0x000fe20000400000 */
[----:B------:R-:W-:Y:S02]  /*0890*/  FSETP.GT.AND P2, PT, R9, RZ, PT ;  /* 0x000000ff0900720b */ /* 0x000fe40003f44000 */
[----:B------:R-:W-:Y:S02]  /*08a0*/  FSETP.GT.AND P1, PT, R23, RZ, PT ;  /* 0x000000ff1700720b */ /* 0x000fe40003f24000 */
[----:B------:R-:W-:-:S02]  /*08b0*/  FSETP.GT.AND P0, PT, R19, RZ, PT ;  /* 0x000000ff1300720b */ /* 0x000fc40003f04000 */
[----:B------:R-:W-:Y:S01]  /*08c0*/  LEA R13, R16, UR4, 0x2 ;  /* 0x00000004100d7c11 */ /* 0x000fe2000f8e10ff */
[----:B------:R-:W-:Y:S01]  /*08d0*/  @!P5 FMUL R5, R5, 0.10000000149011611938 ;  /* 0x3dcccccd0505d820 */ /* 0x000fe20000400000 */
[----:B------:R-:W-:Y:S01]  /*08e0*/  LEA R17, R17, UR4, 0x2 ;  /* 0x0000000411117c11 */ /* 0x000fe2000f8e10ff */
[----:B------:R-:W-:Y:S01]  /*08f0*/  @!P4 FMUL R14, R14, 0.10000000149011611938 ;  /* 0x3dcccccd0e0ec820 */ /* 0x000fe20000400000 */
[----:B------:R-:W-:Y:S01]  /*0900*/  LEA R16, R4, UR4, 0x2 ;  /* 0x0000000404107c11 */ /* 0x000fe2000f8e10ff */
[----:B------:R-:W-:Y:S01]  /*0910*/  @!P3 FMUL R8, R8, 0.10000000149011611938 ;  /* 0x3dcccccd0808b820 */ /* 0x000fe20000400000 */
[----:B------:R-:W-:Y:S01]  /*0920*/  LEA R18, R15, UR4, 0x2 ;  /* 0x000000040f127c11 */ /* 0x000fe2000f8e10ff */
[----:B------:R1:W-:Y:S01]  /*0930*/  STS [R13], R12 ;  /* 0x0000000c0d007388 */ /* 0x0003e20000000800 */
[----:B------:R-:W-:Y:S01]  /*0940*/  @!P2 FMUL R9, R9, 0.10000000149011611938 ;  /* 0x3dcccccd0909a820 */ /* 0x000fe20000400000 */
[----:B------:R-:W-:Y:S02]  /*0950*/  @!P1 FMUL R23, R23, 0.10000000149011611938 ;  /* 0x3dcccccd17179820 */ /* 0x000fe40000400000 */
[----:B------:R-:W-:Y:S01]  /*0960*/  STS [R17+0x80], R28 ;  /* 0x0000801c11007388 */ /* 0x000fe20000000800 */
[----:B------:R-:W-:-:S03]  /*0970*/  @!P0 FMUL R19, R19, 0.10000000149011611938 ;  /* 0x3dcccccd13138820 */ /* 0x000fc60000400000 */
[----:B------:R-:W-:Y:S04]  /*0980*/  STS [R16+0x100], R5 ;  /* 0x0001000510007388 */ /* 0x000fe80000000800 */
[----:B------:R-:W-:Y:S04]  /*0990*/  STS [R18+0x180], R14 ;  /* 0x0001800e12007388 */ /* 0x000fe80000000800 */
[----:B------:R-:W-:Y:S04]  /*09a0*/  STS [R13+0x40], R8 ;  /* 0x000040080d007388 */ /* 0x000fe80000000800 */
[----:B------:R2:W-:Y:S04]  /*09b0*/  STS [R17+0xc0], R9 ;  /* 0x0000c00911007388 */ /* 0x0005e80000000800 */
[----:B------:R-:W-:Y:S04]  /*09c0*/  STS [R16+0x140], R23 ;  /* 0x0001401710007388 */ /* 0x000fe80000000800 */
[----:B------:R-:W-:Y:S01]  /*09d0*/  STS [R18+0x1c0], R19 ;  /* 0x0001c01312007388 */ /* 0x000fe20000000800 */
[----:B------:R-:W-:-:S02]  /*09e0*/  LOP3.LUT R7, R20, 0x3c, RZ, 0xc0, !PT ;  /* 0x0000003c14077812 */ /* 0x000fc400078ec0ff */
[----:B-1----:R-:W-:-:S05]  /*09f0*/  LOP3.LUT R12, R21, 0x1fc, RZ, 0xc0, !PT ;  /* 0x000001fc150c7812 */ /* 0x002fca00078ec0ff */
[----:B------:R-:W-:-:S05]  /*0a00*/  IMAD.IADD R7, R12, 0x1, R7 ;  /* 0x000000010c077824 */ /* 0x000fca00078e0207 */
[----:B------:R-:W-:Y:S01]  /*0a10*/  LEA R7, R7, UR4, 0x2 ;  /* 0x0000000407077c11 */ /* 0x000fe2000f8e10ff */
[----:B------:R-:W-:Y:S01]  /*0a20*/  BAR.SYNC.DEFER_BLOCKING 0x0 ;  /* 0x0000000000007b1d */ /* 0x000fe20000010000 */
[--C-:B------:R-:W-:Y:S02]  /*0a30*/  SHF.R.S32.HI R15, RZ, 0x1f, R2.reuse ;  /* 0x0000001fff0f7819 */ /* 0x100fe40000011402 */
[----:B------:R-:W-:Y:S02]  /*0a40*/  SHF.R.S32.HI R21, RZ, 0x1f, R2 ;  /* 0x0000001fff157819 */ /* 0x000fe40000011402 */
[-C--:B------:R-:W-:Y:S01]  /*0a50*/  LEA.HI R15, R15, R2.reuse, RZ, 0x4 ;  /* 0x000000020f0f7211 */ /* 0x080fe200078f20ff */
[----:B------:R-:W1:Y:S04]  /*0a60*/  LDS.128 R4, [R7] ;  /* 0x0000000007047984 */ /* 0x000e680000000c00 */
[----:B------:R-:W-:Y:S01]  /*0a70*/  IMAD.SHL.U32 R15, R15, 0x100, RZ ;  /* 0x000001000f0f7824 */ /* 0x000fe200078e00ff */
[----:B------:R-:W-:-:S02]  /*0a80*/  LEA.HI R21, R21, R2, RZ, 0x4 ;  /* 0x0000000215157211 */ /* 0x000fc400078f20ff */
[----:B--2---:R-:W-:Y:S02]  /*0a90*/  LOP3.LUT R9, R12, 0x200, RZ, 0xfc, !PT ;  /* 0x000002000c097812 */ /* 0x004fe400078efcff */
[----:B------:R-:W-:Y:S02]  /*0aa0*/  LOP3.LUT R21, R21, 0xfffffff0, RZ, 0xc0, !PT ;  /* 0xfffffff015157812 */ /* 0x000fe400078ec0ff */
[----:B------:R-:W-:Y:S02]  /*0ab0*/  LOP3.LUT R15, R15, 0xfffff000, RZ, 0xc0, !PT ;  /* 0xfffff0000f0f7812 */ /* 0x000fe400078ec0ff */
[----:B------:R-:W-:Y:S02]  /*0ac0*/  ISETP.GE.AND P0, PT, R2, 0x40, PT ;  /* 0x000000400200780c */ /* 0x000fe40003f06270 */
[----:B------:R-:W-:Y:S02]  /*0ad0*/  LOP3.LUT R8, R0, R3, RZ, 0xfc, !PT ;  /* 0x0000000300087212 */ /* 0x000fe400078efcff */
[----:B------:R-:W-:-:S02]  /*0ae0*/  LOP3.LUT R0, R0, 0x10, R3, 0xfe, !PT ;  /* 0x0000001000007812 */ /* 0x000fc400078efe03 */
[----:B------:R-:W-:Y:S02]  /*0af0*/  SHF.R.U32.HI R9, RZ, 0x3, R9 ;  /* 0x00000003ff097819 */ /* 0x000fe40000011609 */
[----:B------:R-:W-:Y:S02]  /*0b00*/  IADD3 R15, R15, R2, -R21 ;  /* 0x000000020f0f7210 */ /* 0x000fe40007ffe815 */
[----:B------:R-:W-:Y:S02]  /*0b10*/  ISETP.LT.AND P1, PT, R8, 0x100, !P0 ;  /* 0x000001000800780c */ /* 0x000fe40004721270 */
[----:B------:R-:W-:Y:S01]  /*0b20*/  ISETP.LT.AND P0, PT, R0, 0x100, !P0 ;  /* 0x000001000000780c */ /* 0x000fe20004701270 */
[----:B------:R-:W-:Y:S01]  /*0b30*/  IMAD R3, R8, 0x10, R15 ;  /* 0x0000001008037824 */ /* 0x000fe200078e020f */
[----:B------:R-:W-:-:S03]  /*0b40*/  LOP3.LUT R9, R9, 0x7c, RZ, 0xc0, !PT ;  /* 0x0000007c09097812 */ /* 0x000fc600078ec0ff */
[----:B0-----:R-:W-:-:S04]  /*0b50*/  IMAD.WIDE R2, R3, 0x4, R10 ;  /* 0x0000000403027825 */ /* 0x001fc800078e020a */
[----:B------:R-:W-:-:S05]  /*0b60*/  IMAD.IADD R9, R12, 0x1, R9 ;  /* 0x000000010c097824 */ /* 0x000fca00078e0209 */
[----:B------:R-:W-:Y:S01]  /*0b70*/  LEA R9, R9, UR4, 0x2 ;  /* 0x0000000409097c11 */ /* 0x000fe2000f8e10ff */
[----:B-1----:R0:W-:Y:S02]  /*0b80*/  @P1 STG.E.128 desc[UR6][R2.64], R4 ;  /* 0x0000000402001986 */ /* 0x0021e4000c101d06 */
[----:B0-----:R-:W-:Y:S05]  /*0b90*/  @!P0 EXIT ;  /* 0x000000000000894d */ /* 0x001fea0003800000 */
[----:B0-----:R-:W0:Y:S01]  /*0ba0*/  LDS.128 R4, [R9+0x800] ;  /* 0x0008000009047984 */ /* 0x001e220000000c00 */
[----:B------:R-:W-:-:S04]  /*0bb0*/  IMAD R15, R0, 0x10, R15 ;  /* 0x00000010000f7824 */ /* 0x000fc800078e020f */
[----:B------:R-:W-:-:S05]  /*0bc0*/  IMAD.WIDE R10, R15, 0x4, R10 ;  /* 0x000000040f0a7825 */ /* 0x000fca00078e020a */
[----:B0-----:R-:W-:Y:S01]  /*0bd0*/  STG.E.128 desc[UR6][R10.64], R4 ;  /* 0x000000040a007986 */ /* 0x001fe2000c101d06 */
[----:B------:R-:W-:Y:S05]  /*0be0*/  EXIT ;  /* 0x000000000000794d */ /* 0x000fea0003800000 */
.L_x_0:
[----:B------:R-:W-:-:S00]  /*0bf0*/  BRA `(.L_x_0) ;  /* 0xfffffffc00fc7947 */ /* 0x000fc0000383ffff */
[----:B------:R-:W-:-:S00]  /*0c00*/  NOP ;  /* 0x0000000000007918 */ /* 0x000fc00000000000 */
[----:B------:R-:W-:-:S00]  /*0c10*/  NOP ;  /* 0x0000000000007918 */ /* 0x000fc00000000000 */
[----:B------:R-:W-:-:S00]  /*0c20*/  NOP ;  /* 0x0000000000007918 */ /* 0x000fc00000000000 */
[----:B------:R-:W-:-:S00]  /*0c30*/  NOP ;  /* 0x0000000000007918 */ /* 0x000fc00000000000 */
[----:B------:R-:W-:-:S00]  /*0c40*/  NOP ;  /* 0x0000000000007918 */ /* 0x000fc00000000000 */
[----:B------:R-:W-:-:S00]  /*0c50*/  NOP ;  /* 0x0000000000007918 */ /* 0x000fc00000000000 */
[----:B------:R-:W-:-:S00]  /*0c60*/  NOP ;  /* 0x0000000000007918 */ /* 0x000fc00000000000 */
[----:B------:R-:W-:-:S00]  /*0c70*/  NOP ;  /* 0x0000000000007918 */ /* 0x000fc00000000000 */
.L_x_1:


//--------------------- .nv.global.init           --------------------------
	.section	.nv.global.init,"aw",@progbits
.nv.global.init:
	.type		_$_str,@object
	.size		_$_str,(_$_str_$_2 - _$_str)
_$_str:
        /*0000*/ 	.byte	0x5f, 0x5f, 0x43, 0x55, 0x44, 0x41, 0x5f, 0x46, 0x54, 0x5a, 0x00
	.type		_$_str_$_2,@object
	.size		_$_str_$_2,(.L_1 - _$_str_$_2)
_$_str_$_2:
        /*000b*/ 	.byte	0x5f, 0x5f, 0x43, 0x55, 0x44, 0x41, 0x5f, 0x50, 0x52, 0x45, 0x43, 0x5f, 0x53, 0x51, 0x52, 0x54
        /*001b*/ 	.byte	0x00
.L_1:


//--------------------- .nv.shared.triton_poi_fused__native_batch_norm_legit_no_training_leaky_relu_26 --------------------------
	.section	.nv.shared.triton_poi_fused__native_batch_norm_legit_no_training_leaky_relu_26,"aw",@nobits
	.sectionflags	@""
	.align	16
	.zero		1024


//--------------------- .nv.constant0.triton_poi_fused__native_batch_norm_legit_no_training_leaky_relu_26 --------------------------
	.section	.nv.constant0.triton_poi_fused__native_batch_norm_legit_no_training_leaky_relu_26,"a",@progbits
	.sectionflags	@""
	.align	4
.nv.constant0.triton_poi_fused__native_batch_norm_legit_no_training_leaky_relu_26:
	.zero		584
